//
// Generated by NVIDIA NVVM Compiler
//
// Compiler Build ID: CL-36424714
// Cuda compilation tools, release 13.0, V13.0.88
// Based on NVVM 20.0.0
//

.version 9.0
.target sm_100
.address_size 64

	// .globl	_Z19block_to_sm_mappingv
.extern .func  (.param .b32 func_retval0) vprintf
(
	.param .b64 vprintf_param_0,
	.param .b64 vprintf_param_1
)
;
.global .align 1 .b8 $str[25] = {66, 108, 111, 99, 107, 32, 73, 68, 58, 32, 37, 100, 44, 32, 83, 77, 32, 73, 68, 58, 32, 37, 100, 10};

.visible .entry _Z19block_to_sm_mappingv()
{
	.local .align 8 .b8 	__local_depot0[8];
	.reg .b64 	%SP;
	.reg .b64 	%SPL;
	.reg .pred 	%p<2>;
	.reg .b32 	%r<14>;
	.reg .b64 	%rd<5>;

	mov.u64 	%SPL, __local_depot0;
	cvta.local.u64 	%SP, %SPL;
	// begin inline asm
	mov.u32 %r2, %smid;
	// end inline asm
	mov.u32 	%r3, %tid.x;
	mov.u32 	%r4, %tid.y;
	or.b32  	%r5, %r3, %r4;
	mov.u32 	%r6, %tid.z;
	or.b32  	%r7, %r5, %r6;
	setp.ne.s32 	%p1, %r7, 0;
	@%p1 bra 	$L__BB0_2;
	add.u64 	%rd1, %SP, 0;
	add.u64 	%rd2, %SPL, 0;
	mov.u32 	%r8, %nctaid.x;
	mov.u32 	%r9, %ctaid.y;
	mov.u32 	%r10, %ctaid.x;
	mad.lo.s32 	%r11, %r9, %r8, %r10;
	st.local.v2.u32 	[%rd2], {%r11, %r2};
	mov.u64 	%rd3, $str;
	cvta.global.u64 	%rd4, %rd3;
	{ // callseq 0, 0
	.param .b64 param0;
	st.param.b64 	[param0], %rd4;
	.param .b64 param1;
	st.param.b64 	[param1], %rd1;
	.param .b32 retval0;
	call.uni (retval0), 
	vprintf, 
	(
	param0, 
	param1
	);
	ld.param.b32 	%r12, [retval0];
	} // callseq 0
$L__BB0_2:
	ret;

}


// ===== COMPILED SASS (sm_100) =====

	.target	sm_100

	.elftype	@"ET_EXEC"


//--------------------- .note.nv.tkinfo           --------------------------
	.section	.note.nv.tkinfo,"",@"SHT_NOTE"
	.sectionflags	@"SHF_NOTE_NV_TKINFO"
	.tkinfo
        /*0018*/ 	.word	0x00000002
        /*0030*/ 	.string	""
        /*0030*/ 	.string	"ptxas"
        /*0030*/ 	.string	"Cuda compilation tools, release 13.0, V13.0.88"
        /*0030*/ 	.string	"Build cuda_13.0.r13.0/compiler.36424714_0"
        /*0030*/ 	.string	"-arch sm_100 -m 64 "



//--------------------- .note.nv.cuinfo           --------------------------
	.section	.note.nv.cuinfo,"",@"SHT_NOTE"
	.sectionflags	@"SHF_NOTE_NV_CUINFO"
        /*0018*/ 	.short	0x0002
        /*001a*/ 	.short	0x0064
        /*001c*/ 	.short	0x0082
	.zero		2


//--------------------- .nv.info                  --------------------------
	.section	.nv.info,"",@"SHT_CUDA_INFO"
	.align	4


	//----- nvinfo : EIATTR_REGCOUNT
	.align		4
        /*0000*/ 	.byte	0x04, 0x2f
        /*0002*/ 	.short	(.L_2 - .L_1)
	.align		4
.L_1:
        /*0004*/ 	.word	index@(_Z19block_to_sm_mappingv)
        /*0008*/ 	.word	0x00000018


	//----- nvinfo : EIATTR_FRAME_SIZE
	.align		4
.L_2:
        /*000c*/ 	.byte	0x04, 0x11
        /*000e*/ 	.short	(.L_4 - .L_3)
	.align		4
.L_3:
        /*0010*/ 	.word	index@(_Z19block_to_sm_mappingv)
        /*0014*/ 	.word	0x00000008


	//----- nvinfo : EIATTR_MIN_STACK_SIZE
	.align		4
.L_4:
        /*0018*/ 	.byte	0x04, 0x12
        /*001a*/ 	.short	(.L_6 - .L_5)
	.align		4
.L_5:
        /*001c*/ 	.word	index@(_Z19block_to_sm_mappingv)
        /*0020*/ 	.word	0x00000008
.L_6:


//--------------------- .nv.compat                --------------------------
	.section	.nv.compat,"",@"SHT_CUDA_COMPAT_INFO"
	.align	4
        /*0000*/ 	.byte	0x02, 0x09, 0x00, 0x00, 0x02, 0x02, 0x01, 0x00, 0x02, 0x05, 0x05, 0x00, 0x03, 0x07, 0x01, 0x01
        /*0010*/ 	.byte	0x02, 0x03, 0x00, 0x00, 0x02, 0x06, 0x01, 0x00, 0x04, 0x0b, 0x08, 0x00, 0x09, 0x00, 0x00, 0x00
        /*0020*/ 	.byte	0x00, 0x00, 0x00, 0x00


//--------------------- .nv.info._Z19block_to_sm_mappingv --------------------------
	.section	.nv.info._Z19block_to_sm_mappingv,"",@"SHT_CUDA_INFO"
	.sectionflags	@""
	.align	4


	//----- nvinfo : EIATTR_CUDA_API_VERSION
	.align		4
        /*0000*/ 	.byte	0x04, 0x37
        /*0002*/ 	.short	(.L_8 - .L_7)
.L_7:
        /*0004*/ 	.word	0x00000082


	//----- nvinfo : EIATTR_SPARSE_MMA_MASK
	.align		4
.L_8:
        /*0008*/ 	.byte	0x03, 0x50
        /*000a*/ 	.short	0x0000


	//----- nvinfo : EIATTR_MAXREG_COUNT
	.align		4
        /*000c*/ 	.byte	0x03, 0x1b
        /*000e*/ 	.short	0x00ff


	//----- nvinfo : EIATTR_EXTERNS
	.align		4
        /*0010*/ 	.byte	0x04, 0x0f
        /*0012*/ 	.short	(.L_10 - .L_9)


	//   ....[0]....
	.align		4
.L_9:
        /*0014*/ 	.word	index@(vprintf)


	//----- nvinfo : EIATTR_MERCURY_ISA_VERSION
	.align		4
.L_10:
        /*0018*/ 	.byte	0x03, 0x5f
        /*001a*/ 	.short	0x0101


	//----- nvinfo : EIATTR_VRC_CTA_INIT_COUNT
	.align		4
        /*001c*/ 	.byte	0x02, 0x4a
	.zero		1
	.zero		1


	//----- nvinfo : EIATTR_SYSCALL_OFFSETS
	.align		4
        /*0020*/ 	.byte	0x04, 0x46
        /*0022*/ 	.short	(.L_12 - .L_11)


	//   ....[0]....
.L_11:
        /*0024*/ 	.word	0x00000170


	//----- nvinfo : EIATTR_EXIT_INSTR_OFFSETS
	.align		4
.L_12:
        /*0028*/ 	.byte	0x04, 0x1c
        /*002a*/ 	.short	(.L_14 - .L_13)


	//   ....[0]....
.L_13:
        /*002c*/ 	.word	0x000000a0


	//   ....[1]....
        /*0030*/ 	.word	0x00000180


	//----- nvinfo : EIATTR_CRS_STACK_SIZE
	.align		4
.L_14:
        /*0034*/ 	.byte	0x04, 0x1e
        /*0036*/ 	.short	(.L_16 - .L_15)
.L_15:
        /*0038*/ 	.word	0x00000000


	//----- nvinfo : EIATTR_SW_WAR
	.align		4
.L_16:
        /*003c*/ 	.byte	0x04, 0x36
        /*003e*/ 	.short	(.L_18 - .L_17)
.L_17:
        /*0040*/ 	.word	0x00000008
.L_18:


//--------------------- .nv.callgraph             --------------------------
	.section	.nv.callgraph,"",@"SHT_CUDA_CALLGRAPH"
	.align	4
	.sectionentsize	8
	.align		4
        /*0000*/ 	.word	0x00000000
	.align		4
        /*0004*/ 	.word	0xffffffff
	.align		4
        /*0008*/ 	.word	index@(_Z19block_to_sm_mappingv)
	.align		4
        /*000c*/ 	.word	index@(vprintf)
	.align		4
        /*0010*/ 	.word	0x00000000
	.align		4
        /*0014*/ 	.word	0xfffffffe
	.align		4
        /*0018*/ 	.word	0x00000000
	.align		4
        /*001c*/ 	.word	0xfffffffd
	.align		4
        /*0020*/ 	.word	0x00000000
	.align		4
        /*0024*/ 	.word	0xfffffffc


//--------------------- .nv.constant4             --------------------------
	.section	.nv.constant4,"a",@progbits
	.align	8
	.align		8
.nv.constant4:
        /*0000*/ 	.dword	vprintf
	.align		8
        /*0008*/ 	.dword	$str


//--------------------- .text._Z19block_to_sm_mappingv --------------------------
	.section	.text._Z19block_to_sm_mappingv,"ax",@progbits
	.align	128
        .global         _Z19block_to_sm_mappingv
        .type           _Z19block_to_sm_mappingv,@function
        .size           _Z19block_to_sm_mappingv,(.L_x_2 - _Z19block_to_sm_mappingv)
        .other          _Z19block_to_sm_mappingv,@"STO_CUDA_ENTRY STV_DEFAULT"
_Z19block_to_sm_mappingv:
.text._Z19block_to_sm_mappingv:
[----:B------:R-:W0:Y:S01]  /*0000*/  LDC R1, c[0x0][0x37c] ;  /* 0x0000df00ff017b82 */ /* 0x000e220000000800 */
[----:B------:R-:W1:Y:S01]  /*0010*/  S2R R0, SR_TID.X ;  /* 0x0000000000007919 */ /* 0x000e620000002100 */
[----:B------:R-:W2:Y:S01]  /*0020*/  LDCU UR4, c[0x0][0x2f8] ;  /* 0x00005f00ff0477ac */ /* 0x000ea20008000800 */
[----:B0-----:R-:W-:Y:S01]  /*0030*/  VIADD R1, R1, 0xfffffff8 ;  /* 0xfffffff801017836 */ /* 0x001fe20000000000 */
[----:B------:R-:W1:Y:S01]  /*0040*/  S2R R3, SR_TID.Y ;  /* 0x0000000000037919 */ /* 0x000e620000002200 */
[----:B------:R-:W0:Y:S01]  /*0050*/  LDCU UR5, c[0x0][0x2fc] ;  /* 0x00005f80ff0577ac */ /* 0x000e220008000800 */
[----:B------:R-:W1:Y:S02]  /*0060*/  S2R R2, SR_TID.Z ;  /* 0x0000000000027919 */ /* 0x000e640000002300 */
[----:B--2---:R-:W-:-:S05]  /*0070*/  IADD3 R6, P1, PT, R1, UR4, RZ ;  /* 0x0000000401067c10 */ /* 0x004fca000ff3e0ff */
[----:B0-----:R-:W-:Y:S01]  /*0080*/  IMAD.X R7, RZ, RZ, UR5, P1 ;  /* 0x00000005ff077e24 */ /* 0x001fe200088e06ff */
[----:B-1----:R-:W-:-:S13]  /*0090*/  LOP3.LUT P0, RZ, R2, R0, R3, 0xfe, !PT ;  /* 0x0000000002ff7212 */ /* 0x002fda000780fe03 */
[----:B------:R-:W-:Y:S05]  /*00a0*/  @P0 EXIT ;  /* 0x000000000000094d */ /* 0x000fea0003800000 */
[----:B------:R-:W0:Y:S01]  /*00b0*/  S2R R2, SR_CTAID.Y ;  /* 0x0000000000027919 */ /* 0x000e220000002600 */
[----:B------:R-:W-:Y:S01]  /*00c0*/  MOV R0, 0x0 ;  /* 0x0000000000007802 */ /* 0x000fe20000000f00 */
[----:B------:R-:W0:Y:S03]  /*00d0*/  S2R R5, SR_CTAID.X ;  /* 0x0000000000057919 */ /* 0x000e260000002500 */
[----:B------:R1:W2:Y:S01]  /*00e0*/  LDC.64 R8, c[0x4][R0] ;  /* 0x0100000000087b82 */ /* 0x0002a20000000a00 */
[----:B------:R-:W3:Y:S01]  /*00f0*/  S2R R3, SR_VIRTUALSMID ;  /* 0x0000000000037919 */ /* 0x000ee20000004300 */
[----:B------:R-:W0:Y:S02]  /*0100*/  LDCU UR4, c[0x0][0x370] ;  /* 0x00006e00ff0477ac */ /* 0x000e240008000800 */
[----:B0-----:R-:W-:Y:S01]  /*0110*/  IMAD R2, R2, UR4, R5 ;  /* 0x0000000402027c24 */ /* 0x001fe2000f8e0205 */
[----:B------:R-:W0:Y:S04]  /*0120*/  LDCU.64 UR4, c[0x4][0x8] ;  /* 0x01000100ff0477ac */ /* 0x000e280008000a00 */
[----:B---3--:R1:W-:Y:S01]  /*0130*/  STL.64 [R1], R2 ;  /* 0x0000000201007387 */ /* 0x0083e20000100a00 */
[----:B0-----:R-:W-:Y:S01]  /*0140*/  MOV R4, UR4 ;  /* 0x0000000400047c02 */ /* 0x001fe20008000f00 */
[----:B-12---:R-:W-:-:S07]  /*0150*/  IMAD.U32 R5, RZ, RZ, UR5 ;  /* 0x00000005ff057e24 */ /* 0x006fce000f8e00ff */
[----:B------:R-:W-:-:S07]  /*0160*/  LEPC R20, `(.L_x_0) ;  /* 0x000000001014794e */ /* 0x000fce0000000000 */
[----:B------:R-:W-:Y:S05]  /*0170*/  CALL.ABS.NOINC R8 ;  /* 0x0000000008007343 */ /* 0x000fea0003c00000 */
.L_x_0:
[----:B------:R-:W-:Y:S05]  /*0180*/  EXIT ;  /* 0x000000000000794d */ /* 0x000fea0003800000 */
.L_x_1:
[----:B------:R-:W-:-:S00]  /*0190*/  BRA `(.L_x_1) ;  /* 0xfffffffc00fc7947 */ /* 0x000fc0000383ffff */
[----:B------:R-:W-:-:S00]  /*01a0*/  NOP ;  /* 0x0000000000007918 */ /* 0x000fc00000000000 */
        /* <DEDUP_REMOVED lines=13> */
.L_x_2:


//--------------------- .nv.global.init           --------------------------
	.section	.nv.global.init,"aw",@progbits
.nv.global.init:
	.type		$str,@object
	.size		$str,(.L_0 - $str)
$str:
        /*0000*/ 	.byte	0x42, 0x6c, 0x6f, 0x63, 0x6b, 0x20, 0x49, 0x44, 0x3a, 0x20, 0x25, 0x64, 0x2c, 0x20, 0x53, 0x4d
        /*0010*/ 	.byte	0x20, 0x49, 0x44, 0x3a, 0x20, 0x25, 0x64, 0x0a, 0x00
.L_0:


//--------------------- .nv.shared.reserved.0     --------------------------
	.section	.nv.shared.reserved.0,"aw",@nobits
	.weak		__nv_reservedSMEM_offset_0_alias
	.size		__nv_reservedSMEM_offset_0_alias, 0, 64
	.other		__nv_reservedSMEM_offset_0_alias,@"STO_CUDA_RESERVED_SHARED STV_DEFAULT"
__nv_reservedSMEM_offset_0_alias:
	.zero		0
	.zero		64


//--------------------- .nv.constant0._Z19block_to_sm_mappingv --------------------------
	.section	.nv.constant0._Z19block_to_sm_mappingv,"a",@progbits
	.sectionflags	@""
	.align	4
.nv.constant0._Z19block_to_sm_mappingv:
	.zero		896


//--------------------- SYMBOLS --------------------------

	.type		.nv.reservedSmem.offset0,@object
	.size		.nv.reservedSmem.offset0,0x4
	.type		vprintf,@function
